//
// Generated by NVIDIA NVVM Compiler
//
// Compiler Build ID: CL-36424714
// Cuda compilation tools, release 13.0, V13.0.88
// Based on NVVM 20.0.0
//

.version 9.0
.target sm_100
.address_size 64

	// .globl	_Z11helloKernelv
.extern .func  (.param .b32 func_retval0) vprintf
(
	.param .b64 vprintf_param_0,
	.param .b64 vprintf_param_1
)
;
.global .align 1 .b8 $str[14] = {72, 101, 108, 108, 111, 44, 32, 67, 85, 68, 65, 33, 10};

.visible .entry _Z11helloKernelv()
{
	.reg .b32 	%r<3>;
	.reg .b64 	%rd<3>;

	mov.u64 	%rd1, $str;
	cvta.global.u64 	%rd2, %rd1;
	{ // callseq 0, 0
	.param .b64 param0;
	st.param.b64 	[param0], %rd2;
	.param .b64 param1;
	st.param.b64 	[param1], 0;
	.param .b32 retval0;
	call.uni (retval0), 
	vprintf, 
	(
	param0, 
	param1
	);
	ld.param.b32 	%r1, [retval0];
	} // callseq 0
	ret;

}


// ===== COMPILED SASS (sm_100) =====

	.target	sm_100

	.elftype	@"ET_EXEC"


//--------------------- .note.nv.tkinfo           --------------------------
	.section	.note.nv.tkinfo,"",@"SHT_NOTE"
	.sectionflags	@"SHF_NOTE_NV_TKINFO"
	.tkinfo
        /*0018*/ 	.word	0x00000002
        /*0030*/ 	.string	""
        /*0030*/ 	.string	"ptxas"
        /*0030*/ 	.string	"Cuda compilation tools, release 13.0, V13.0.88"
        /*0030*/ 	.string	"Build cuda_13.0.r13.0/compiler.36424714_0"
        /*0030*/ 	.string	"-arch sm_100 -m 64 "



//--------------------- .note.nv.cuinfo           --------------------------
	.section	.note.nv.cuinfo,"",@"SHT_NOTE"
	.sectionflags	@"SHF_NOTE_NV_CUINFO"
        /*0018*/ 	.short	0x0002
        /*001a*/ 	.short	0x0064
        /*001c*/ 	.short	0x0082
	.zero		2


//--------------------- .nv.info                  --------------------------
	.section	.nv.info,"",@"SHT_CUDA_INFO"
	.align	4


	//----- nvinfo : EIATTR_REGCOUNT
	.align		4
        /*0000*/ 	.byte	0x04, 0x2f
        /*0002*/ 	.short	(.L_2 - .L_1)
	.align		4
.L_1:
        /*0004*/ 	.word	index@(_Z11helloKernelv)
        /*0008*/ 	.word	0x00000018


	//----- nvinfo : EIATTR_FRAME_SIZE
	.align		4
.L_2:
        /*000c*/ 	.byte	0x04, 0x11
        /*000e*/ 	.short	(.L_4 - .L_3)
	.align		4
.L_3:
        /*0010*/ 	.word	index@(_Z11helloKernelv)
        /*0014*/ 	.word	0x00000000


	//----- nvinfo : EIATTR_MIN_STACK_SIZE
	.align		4
.L_4:
        /*0018*/ 	.byte	0x04, 0x12
        /*001a*/ 	.short	(.L_6 - .L_5)
	.align		4
.L_5:
        /*001c*/ 	.word	index@(_Z11helloKernelv)
        /*0020*/ 	.word	0x00000000
.L_6:


//--------------------- .nv.compat                --------------------------
	.section	.nv.compat,"",@"SHT_CUDA_COMPAT_INFO"
	.align	4
        /*0000*/ 	.byte	0x02, 0x09, 0x00, 0x00, 0x02, 0x02, 0x01, 0x00, 0x02, 0x05, 0x05, 0x00, 0x03, 0x07, 0x01, 0x01
        /*0010*/ 	.byte	0x02, 0x03, 0x00, 0x00, 0x02, 0x06, 0x01, 0x00, 0x04, 0x0b, 0x08, 0x00, 0x09, 0x00, 0x00, 0x00
        /*0020*/ 	.byte	0x00, 0x00, 0x00, 0x00


//--------------------- .nv.info._Z11helloKernelv --------------------------
	.section	.nv.info._Z11helloKernelv,"",@"SHT_CUDA_INFO"
	.sectionflags	@""
	.align	4


	//----- nvinfo : EIATTR_CUDA_API_VERSION
	.align		4
        /*0000*/ 	.byte	0x04, 0x37
        /*0002*/ 	.short	(.L_8 - .L_7)
.L_7:
        /*0004*/ 	.word	0x00000082


	//----- nvinfo : EIATTR_SPARSE_MMA_MASK
	.align		4
.L_8:
        /*0008*/ 	.byte	0x03, 0x50
        /*000a*/ 	.short	0x0000


	//----- nvinfo : EIATTR_MAXREG_COUNT
	.align		4
        /*000c*/ 	.byte	0x03, 0x1b
        /*000e*/ 	.short	0x00ff


	//----- nvinfo : EIATTR_EXTERNS
	.align		4
        /*0010*/ 	.byte	0x04, 0x0f
        /*0012*/ 	.short	(.L_10 - .L_9)


	//   ....[0]....
	.align		4
.L_9:
        /*0014*/ 	.word	index@(vprintf)


	//----- nvinfo : EIATTR_MERCURY_ISA_VERSION
	.align		4
.L_10:
        /*0018*/ 	.byte	0x03, 0x5f
        /*001a*/ 	.short	0x0101


	//----- nvinfo : EIATTR_VRC_CTA_INIT_COUNT
	.align		4
        /*001c*/ 	.byte	0x02, 0x4a
	.zero		1
	.zero		1


	//----- nvinfo : EIATTR_SYSCALL_OFFSETS
	.align		4
        /*0020*/ 	.byte	0x04, 0x46
        /*0022*/ 	.short	(.L_12 - .L_11)


	//   ....[0]....
.L_11:
        /*0024*/ 	.word	0x00000080


	//----- nvinfo : EIATTR_EXIT_INSTR_OFFSETS
	.align		4
.L_12:
        /*0028*/ 	.byte	0x04, 0x1c
        /*002a*/ 	.short	(.L_14 - .L_13)


	//   ....[0]....
.L_13:
        /*002c*/ 	.word	0x00000090


	//----- nvinfo : EIATTR_SW_WAR
	.align		4
.L_14:
        /*0030*/ 	.byte	0x04, 0x36
        /*0032*/ 	.short	(.L_16 - .L_15)
.L_15:
        /*0034*/ 	.word	0x00000008
.L_16:


//--------------------- .nv.callgraph             --------------------------
	.section	.nv.callgraph,"",@"SHT_CUDA_CALLGRAPH"
	.align	4
	.sectionentsize	8
	.align		4
        /*0000*/ 	.word	0x00000000
	.align		4
        /*0004*/ 	.word	0xffffffff
	.align		4
        /*0008*/ 	.word	index@(_Z11helloKernelv)
	.align		4
        /*000c*/ 	.word	index@(vprintf)
	.align		4
        /*0010*/ 	.word	0x00000000
	.align		4
        /*0014*/ 	.word	0xfffffffe
	.align		4
        /*0018*/ 	.word	0x00000000
	.align		4
        /*001c*/ 	.word	0xfffffffd
	.align		4
        /*0020*/ 	.word	0x00000000
	.align		4
        /*0024*/ 	.word	0xfffffffc


//--------------------- .nv.constant4             --------------------------
	.section	.nv.constant4,"a",@progbits
	.align	8
	.align		8
.nv.constant4:
        /*0000*/ 	.dword	vprintf
	.align		8
        /*0008*/ 	.dword	$str


//--------------------- .text._Z11helloKernelv    --------------------------
	.section	.text._Z11helloKernelv,"ax",@progbits
	.align	128
        .global         _Z11helloKernelv
        .type           _Z11helloKernelv,@function
        .size           _Z11helloKernelv,(.L_x_2 - _Z11helloKernelv)
        .other          _Z11helloKernelv,@"STO_CUDA_ENTRY STV_DEFAULT"
_Z11helloKernelv:
.text._Z11helloKernelv:
[----:B------:R-:W0:Y:S01]  /*0000*/  LDC R1, c[0x0][0x37c] ;  /* 0x0000df00ff017b82 */ /* 0x000e220000000800 */
[----:B------:R-:W-:Y:S01]  /*0010*/  MOV R0, 0x0 ;  /* 0x0000000000007802 */ /* 0x000fe20000000f00 */
[----:B------:R-:W1:Y:S01]  /*0020*/  LDCU.64 UR4, c[0x4][0x8] ;  /* 0x01000100ff0477ac */ /* 0x000e620008000a00 */
[----:B------:R-:W-:-:S05]  /*0030*/  CS2R R6, SRZ ;  /* 0x0000000000067805 */ /* 0x000fca000001ff00 */
[----:B------:R2:W3:Y:S01]  /*0040*/  LDC.64 R2, c[0x4][R0] ;  /* 0x0100000000027b82 */ /* 0x0004e20000000a00 */
[----:B-1----:R-:W-:Y:S02]  /*0050*/  IMAD.U32 R4, RZ, RZ, UR4 ;  /* 0x00000004ff047e24 */ /* 0x002fe4000f8e00ff */
[----:B--2---:R-:W-:-:S07]  /*0060*/  IMAD.U32 R5, RZ, RZ, UR5 ;  /* 0x00000005ff057e24 */ /* 0x004fce000f8e00ff */
[----:B------:R-:W-:-:S07]  /*0070*/  LEPC R20, `(.L_x_0) ;  /* 0x000000001014794e */ /* 0x000fce0000000000 */
[----:B0--3--:R-:W-:Y:S05]  /*0080*/  CALL.ABS.NOINC R2 ;  /* 0x0000000002007343 */ /* 0x009fea0003c00000 */
.L_x_0:
[----:B------:R-:W-:Y:S05]  /*0090*/  EXIT ;  /* 0x000000000000794d */ /* 0x000fea0003800000 */
.L_x_1:
[----:B------:R-:W-:-:S00]  /*00a0*/  BRA `(.L_x_1) ;  /* 0xfffffffc00fc7947 */ /* 0x000fc0000383ffff */
[----:B------:R-:W-:-:S00]  /*00b0*/  NOP ;  /* 0x0000000000007918 */ /* 0x000fc00000000000 */
        /* <DEDUP_REMOVED lines=12> */
.L_x_2:


//--------------------- .nv.global.init           --------------------------
	.section	.nv.global.init,"aw",@progbits
.nv.global.init:
	.type		$str,@object
	.size		$str,(.L_0 - $str)
$str:
        /*0000*/ 	.byte	0x48, 0x65, 0x6c, 0x6c, 0x6f, 0x2c, 0x20, 0x43, 0x55, 0x44, 0x41, 0x21, 0x0a, 0x00
.L_0:


//--------------------- .nv.shared.reserved.0     --------------------------
	.section	.nv.shared.reserved.0,"aw",@nobits
	.weak		__nv_reservedSMEM_offset_0_alias
	.size		__nv_reservedSMEM_offset_0_alias, 0, 64
	.other		__nv_reservedSMEM_offset_0_alias,@"STO_CUDA_RESERVED_SHARED STV_DEFAULT"
__nv_reservedSMEM_offset_0_alias:
	.zero		0
	.zero		64


//--------------------- .nv.constant0._Z11helloKernelv --------------------------
	.section	.nv.constant0._Z11helloKernelv,"a",@progbits
	.sectionflags	@""
	.align	4
.nv.constant0._Z11helloKernelv:
	.zero		896


//--------------------- SYMBOLS --------------------------

	.type		.nv.reservedSmem.offset0,@object
	.size		.nv.reservedSmem.offset0,0x4
	.type		vprintf,@function
